//
// Generated by NVIDIA NVVM Compiler
//
// Compiler Build ID: CL-36424714
// Cuda compilation tools, release 13.0, V13.0.88
// Based on NVVM 20.0.0
//

.version 9.0
.target sm_100
.address_size 64

	// .globl	_Z20LEBWFPenaltyFunctionPKdS0_PKiS0_PdS3_

.visible .entry _Z20LEBWFPenaltyFunctionPKdS0_PKiS0_PdS3_(
	.param .u64 .ptr .align 1 _Z20LEBWFPenaltyFunctionPKdS0_PKiS0_PdS3__param_0,
	.param .u64 .ptr .align 1 _Z20LEBWFPenaltyFunctionPKdS0_PKiS0_PdS3__param_1,
	.param .u64 .ptr .align 1 _Z20LEBWFPenaltyFunctionPKdS0_PKiS0_PdS3__param_2,
	.param .u64 .ptr .align 1 _Z20LEBWFPenaltyFunctionPKdS0_PKiS0_PdS3__param_3,
	.param .u64 .ptr .align 1 _Z20LEBWFPenaltyFunctionPKdS0_PKiS0_PdS3__param_4,
	.param .u64 .ptr .align 1 _Z20LEBWFPenaltyFunctionPKdS0_PKiS0_PdS3__param_5
)
{
	.reg .pred 	%p<7>;
	.reg .b32 	%r<27>;
	.reg .b32 	%f<3>;
	.reg .b64 	%rd<19>;
	.reg .b64 	%fd<39>;

	ld.param.u64 	%rd7, [_Z20LEBWFPenaltyFunctionPKdS0_PKiS0_PdS3__param_0];
	ld.param.u64 	%rd8, [_Z20LEBWFPenaltyFunctionPKdS0_PKiS0_PdS3__param_1];
	ld.param.u64 	%rd11, [_Z20LEBWFPenaltyFunctionPKdS0_PKiS0_PdS3__param_2];
	ld.param.u64 	%rd12, [_Z20LEBWFPenaltyFunctionPKdS0_PKiS0_PdS3__param_3];
	ld.param.u64 	%rd9, [_Z20LEBWFPenaltyFunctionPKdS0_PKiS0_PdS3__param_4];
	ld.param.u64 	%rd10, [_Z20LEBWFPenaltyFunctionPKdS0_PKiS0_PdS3__param_5];
	cvta.to.global.u64 	%rd1, %rd12;
	cvta.to.global.u64 	%rd2, %rd11;
	mov.u32 	%r9, %ctaid.x;
	mov.u32 	%r1, %ntid.x;
	mov.u32 	%r10, %tid.x;
	mad.lo.s32 	%r26, %r9, %r1, %r10;
	ld.global.u32 	%r11, [%rd2];
	setp.ge.s32 	%p1, %r26, %r11;
	@%p1 bra 	$L__BB0_6;
	mov.u32 	%r12, %nctaid.x;
	mul.lo.s32 	%r3, %r1, %r12;
	cvta.to.global.u64 	%rd3, %rd8;
	cvta.to.global.u64 	%rd4, %rd7;
	cvta.to.global.u64 	%rd5, %rd9;
	cvta.to.global.u64 	%rd6, %rd10;
$L__BB0_2:
	ld.global.f64 	%fd7, [%rd1+8];
	mul.wide.s32 	%rd13, %r26, 8;
	add.s64 	%rd14, %rd3, %rd13;
	ld.global.f64 	%fd8, [%rd14];
	mul.f64 	%fd1, %fd7, %fd8;
	ld.global.f64 	%fd9, [%rd1+16];
	neg.f64 	%fd10, %fd9;
	mul.f64 	%fd2, %fd8, %fd10;
	fma.rn.f64 	%fd11, %fd2, 0d3FF71547652B82FE, 0d4338000000000000;
	{
	.reg .b32 %temp; 
	mov.b64 	{%r5, %temp}, %fd11;
	}
	mov.f64 	%fd12, 0dC338000000000000;
	add.rn.f64 	%fd13, %fd11, %fd12;
	fma.rn.f64 	%fd14, %fd13, 0dBFE62E42FEFA39EF, %fd2;
	fma.rn.f64 	%fd15, %fd13, 0dBC7ABC9E3B39803F, %fd14;
	fma.rn.f64 	%fd16, %fd15, 0d3E5ADE1569CE2BDF, 0d3E928AF3FCA213EA;
	fma.rn.f64 	%fd17, %fd16, %fd15, 0d3EC71DEE62401315;
	fma.rn.f64 	%fd18, %fd17, %fd15, 0d3EFA01997C89EB71;
	fma.rn.f64 	%fd19, %fd18, %fd15, 0d3F2A01A014761F65;
	fma.rn.f64 	%fd20, %fd19, %fd15, 0d3F56C16C1852B7AF;
	fma.rn.f64 	%fd21, %fd20, %fd15, 0d3F81111111122322;
	fma.rn.f64 	%fd22, %fd21, %fd15, 0d3FA55555555502A1;
	fma.rn.f64 	%fd23, %fd22, %fd15, 0d3FC5555555555511;
	fma.rn.f64 	%fd24, %fd23, %fd15, 0d3FE000000000000B;
	fma.rn.f64 	%fd25, %fd24, %fd15, 0d3FF0000000000000;
	fma.rn.f64 	%fd26, %fd25, %fd15, 0d3FF0000000000000;
	{
	.reg .b32 %temp; 
	mov.b64 	{%r6, %temp}, %fd26;
	}
	{
	.reg .b32 %temp; 
	mov.b64 	{%temp, %r7}, %fd26;
	}
	shl.b32 	%r13, %r5, 20;
	add.s32 	%r14, %r13, %r7;
	mov.b64 	%fd38, {%r6, %r14};
	{
	.reg .b32 %temp; 
	mov.b64 	{%temp, %r15}, %fd2;
	}
	mov.b32 	%f2, %r15;
	abs.f32 	%f1, %f2;
	setp.lt.f32 	%p2, %f1, 0f4086232B;
	@%p2 bra 	$L__BB0_5;
	setp.lt.f64 	%p3, %fd2, 0d0000000000000000;
	add.f64 	%fd27, %fd2, 0d7FF0000000000000;
	selp.f64 	%fd38, 0d0000000000000000, %fd27, %p3;
	setp.geu.f32 	%p4, %f1, 0f40874800;
	@%p4 bra 	$L__BB0_5;
	shr.u32 	%r16, %r5, 31;
	add.s32 	%r17, %r5, %r16;
	shr.s32 	%r18, %r17, 1;
	shl.b32 	%r19, %r18, 20;
	add.s32 	%r20, %r7, %r19;
	mov.b64 	%fd28, {%r6, %r20};
	sub.s32 	%r21, %r5, %r18;
	shl.b32 	%r22, %r21, 20;
	add.s32 	%r23, %r22, 1072693248;
	mov.b32 	%r24, 0;
	mov.b64 	%fd29, {%r24, %r23};
	mul.f64 	%fd38, %fd29, %fd28;
$L__BB0_5:
	add.f64 	%fd30, %fd1, %fd38;
	ld.global.f64 	%fd31, [%rd1];
	add.f64 	%fd32, %fd30, %fd31;
	add.s64 	%rd16, %rd4, %rd13;
	ld.global.f64 	%fd33, [%rd16];
	mul.f64 	%fd34, %fd33, %fd32;
	setp.lt.f64 	%p5, %fd34, 0d0000000000000000;
	neg.f64 	%fd35, %fd34;
	selp.f64 	%fd36, %fd35, %fd34, %p5;
	selp.f64 	%fd37, %fd35, 0d0000000000000000, %p5;
	add.s64 	%rd17, %rd5, %rd13;
	st.global.f64 	[%rd17], %fd37;
	add.s64 	%rd18, %rd6, %rd13;
	st.global.f64 	[%rd18], %fd36;
	add.s32 	%r26, %r26, %r3;
	ld.global.u32 	%r25, [%rd2];
	setp.lt.s32 	%p6, %r26, %r25;
	@%p6 bra 	$L__BB0_2;
$L__BB0_6:
	ret;

}


// ===== COMPILED SASS (sm_100) =====

	.target	sm_100

	.elftype	@"ET_EXEC"


//--------------------- .note.nv.tkinfo           --------------------------
	.section	.note.nv.tkinfo,"",@"SHT_NOTE"
	.sectionflags	@"SHF_NOTE_NV_TKINFO"
	.tkinfo
        /*0018*/ 	.word	0x00000002
        /*0030*/ 	.string	""
        /*0030*/ 	.string	"ptxas"
        /*0030*/ 	.string	"Cuda compilation tools, release 13.0, V13.0.88"
        /*0030*/ 	.string	"Build cuda_13.0.r13.0/compiler.36424714_0"
        /*0030*/ 	.string	"-arch sm_100 -m 64 "



//--------------------- .note.nv.cuinfo           --------------------------
	.section	.note.nv.cuinfo,"",@"SHT_NOTE"
	.sectionflags	@"SHF_NOTE_NV_CUINFO"
        /*0018*/ 	.short	0x0002
        /*001a*/ 	.short	0x0064
        /*001c*/ 	.short	0x0082
	.zero		2


//--------------------- .nv.info                  --------------------------
	.section	.nv.info,"",@"SHT_CUDA_INFO"
	.align	4


	//----- nvinfo : EIATTR_REGCOUNT
	.align		4
        /*0000*/ 	.byte	0x04, 0x2f
        /*0002*/ 	.short	(.L_1 - .L_0)
	.align		4
.L_0:
        /*0004*/ 	.word	index@(_Z20LEBWFPenaltyFunctionPKdS0_PKiS0_PdS3_)
        /*0008*/ 	.word	0x0000001e


	//----- nvinfo : EIATTR_FRAME_SIZE
	.align		4
.L_1:
        /*000c*/ 	.byte	0x04, 0x11
        /*000e*/ 	.short	(.L_3 - .L_2)
	.align		4
.L_2:
        /*0010*/ 	.word	index@(_Z20LEBWFPenaltyFunctionPKdS0_PKiS0_PdS3_)
        /*0014*/ 	.word	0x00000000


	//----- nvinfo : EIATTR_MIN_STACK_SIZE
	.align		4
.L_3:
        /*0018*/ 	.byte	0x04, 0x12
        /*001a*/ 	.short	(.L_5 - .L_4)
	.align		4
.L_4:
        /*001c*/ 	.word	index@(_Z20LEBWFPenaltyFunctionPKdS0_PKiS0_PdS3_)
        /*0020*/ 	.word	0x00000000
.L_5:


//--------------------- .nv.compat                --------------------------
	.section	.nv.compat,"",@"SHT_CUDA_COMPAT_INFO"
	.align	4
        /*0000*/ 	.byte	0x02, 0x09, 0x00, 0x00, 0x02, 0x02, 0x01, 0x00, 0x02, 0x05, 0x05, 0x00, 0x03, 0x07, 0x01, 0x01
        /*0010*/ 	.byte	0x02, 0x03, 0x00, 0x00, 0x02, 0x06, 0x01, 0x00, 0x04, 0x0b, 0x08, 0x00, 0x01, 0x00, 0x00, 0x00
        /*0020*/ 	.byte	0x00, 0x00, 0x00, 0x00


//--------------------- .nv.info._Z20LEBWFPenaltyFunctionPKdS0_PKiS0_PdS3_ --------------------------
	.section	.nv.info._Z20LEBWFPenaltyFunctionPKdS0_PKiS0_PdS3_,"",@"SHT_CUDA_INFO"
	.sectionflags	@""
	.align	4


	//----- nvinfo : EIATTR_CUDA_API_VERSION
	.align		4
        /*0000*/ 	.byte	0x04, 0x37
        /*0002*/ 	.short	(.L_7 - .L_6)
.L_6:
        /*0004*/ 	.word	0x00000082


	//----- nvinfo : EIATTR_KPARAM_INFO
	.align		4
.L_7:
        /*0008*/ 	.byte	0x04, 0x17
        /*000a*/ 	.short	(.L_9 - .L_8)
.L_8:
        /*000c*/ 	.word	0x00000000
        /*0010*/ 	.short	0x0005
        /*0012*/ 	.short	0x0028
        /*0014*/ 	.byte	0x00, 0xf5, 0x21, 0x00


	//----- nvinfo : EIATTR_KPARAM_INFO
	.align		4
.L_9:
        /*0018*/ 	.byte	0x04, 0x17
        /*001a*/ 	.short	(.L_11 - .L_10)
.L_10:
        /*001c*/ 	.word	0x00000000
        /*0020*/ 	.short	0x0004
        /*0022*/ 	.short	0x0020
        /*0024*/ 	.byte	0x00, 0xf5, 0x21, 0x00


	//----- nvinfo : EIATTR_KPARAM_INFO
	.align		4
.L_11:
        /*0028*/ 	.byte	0x04, 0x17
        /*002a*/ 	.short	(.L_13 - .L_12)
.L_12:
        /*002c*/ 	.word	0x00000000
        /*0030*/ 	.short	0x0003
        /*0032*/ 	.short	0x0018
        /*0034*/ 	.byte	0x00, 0xf5, 0x21, 0x00


	//----- nvinfo : EIATTR_KPARAM_INFO
	.align		4
.L_13:
        /*0038*/ 	.byte	0x04, 0x17
        /*003a*/ 	.short	(.L_15 - .L_14)
.L_14:
        /*003c*/ 	.word	0x00000000
        /*0040*/ 	.short	0x0002
        /*0042*/ 	.short	0x0010
        /*0044*/ 	.byte	0x00, 0xf5, 0x21, 0x00


	//----- nvinfo : EIATTR_KPARAM_INFO
	.align		4
.L_15:
        /*0048*/ 	.byte	0x04, 0x17
        /*004a*/ 	.short	(.L_17 - .L_16)
.L_16:
        /*004c*/ 	.word	0x00000000
        /*0050*/ 	.short	0x0001
        /*0052*/ 	.short	0x0008
        /*0054*/ 	.byte	0x00, 0xf5, 0x21, 0x00


	//----- nvinfo : EIATTR_KPARAM_INFO
	.align		4
.L_17:
        /*0058*/ 	.byte	0x04, 0x17
        /*005a*/ 	.short	(.L_19 - .L_18)
.L_18:
        /*005c*/ 	.word	0x00000000
        /*0060*/ 	.short	0x0000
        /*0062*/ 	.short	0x0000
        /*0064*/ 	.byte	0x00, 0xf5, 0x21, 0x00


	//----- nvinfo : EIATTR_SPARSE_MMA_MASK
	.align		4
.L_19:
        /*0068*/ 	.byte	0x03, 0x50
        /*006a*/ 	.short	0x0000


	//----- nvinfo : EIATTR_MAXREG_COUNT
	.align		4
        /*006c*/ 	.byte	0x03, 0x1b
        /*006e*/ 	.short	0x00ff


	//----- nvinfo : EIATTR_MERCURY_ISA_VERSION
	.align		4
        /*0070*/ 	.byte	0x03, 0x5f
        /*0072*/ 	.short	0x0101


	//----- nvinfo : EIATTR_VRC_CTA_INIT_COUNT
	.align		4
        /*0074*/ 	.byte	0x02, 0x4a
	.zero		1
	.zero		1


	//----- nvinfo : EIATTR_EXIT_INSTR_OFFSETS
	.align		4
        /*0078*/ 	.byte	0x04, 0x1c
        /*007a*/ 	.short	(.L_21 - .L_20)


	//   ....[0]....
.L_20:
        /*007c*/ 	.word	0x00000090


	//   ....[1]....
        /*0080*/ 	.word	0x00000660


	//----- nvinfo : EIATTR_CRS_STACK_SIZE
	.align		4
.L_21:
        /*0084*/ 	.byte	0x04, 0x1e
        /*0086*/ 	.short	(.L_23 - .L_22)
.L_22:
        /*0088*/ 	.word	0x00000000


	//----- nvinfo : EIATTR_CBANK_PARAM_SIZE
	.align		4
.L_23:
        /*008c*/ 	.byte	0x03, 0x19
        /*008e*/ 	.short	0x0030


	//----- nvinfo : EIATTR_PARAM_CBANK
	.align		4
        /*0090*/ 	.byte	0x04, 0x0a
        /*0092*/ 	.short	(.L_25 - .L_24)
	.align		4
.L_24:
        /*0094*/ 	.word	index@(.nv.constant0._Z20LEBWFPenaltyFunctionPKdS0_PKiS0_PdS3_)
        /*0098*/ 	.short	0x0380
        /*009a*/ 	.short	0x0030


	//----- nvinfo : EIATTR_SW_WAR
	.align		4
.L_25:
        /*009c*/ 	.byte	0x04, 0x36
        /*009e*/ 	.short	(.L_27 - .L_26)
.L_26:
        /*00a0*/ 	.word	0x00000008
.L_27:


//--------------------- .nv.callgraph             --------------------------
	.section	.nv.callgraph,"",@"SHT_CUDA_CALLGRAPH"
	.align	4
	.sectionentsize	8
	.align		4
        /*0000*/ 	.word	0x00000000
	.align		4
        /*0004*/ 	.word	0xffffffff
	.align		4
        /*0008*/ 	.word	0x00000000
	.align		4
        /*000c*/ 	.word	0xfffffffe
	.align		4
        /*0010*/ 	.word	0x00000000
	.align		4
        /*0014*/ 	.word	0xfffffffd
	.align		4
        /*0018*/ 	.word	0x00000000
	.align		4
        /*001c*/ 	.word	0xfffffffc


//--------------------- .text._Z20LEBWFPenaltyFunctionPKdS0_PKiS0_PdS3_ --------------------------
	.section	.text._Z20LEBWFPenaltyFunctionPKdS0_PKiS0_PdS3_,"ax",@progbits
	.align	128
        .global         _Z20LEBWFPenaltyFunctionPKdS0_PKiS0_PdS3_
        .type           _Z20LEBWFPenaltyFunctionPKdS0_PKiS0_PdS3_,@function
        .size           _Z20LEBWFPenaltyFunctionPKdS0_PKiS0_PdS3_,(.L_x_4 - _Z20LEBWFPenaltyFunctionPKdS0_PKiS0_PdS3_)
        .other          _Z20LEBWFPenaltyFunctionPKdS0_PKiS0_PdS3_,@"STO_CUDA_ENTRY STV_DEFAULT"
_Z20LEBWFPenaltyFunctionPKdS0_PKiS0_PdS3_:
.text._Z20LEBWFPenaltyFunctionPKdS0_PKiS0_PdS3_:
[----:B------:R-:W-:Y:S08]  /*0000*/  LDC R1, c[0x0][0x37c] ;  /* 0x0000df00ff017b82 */ /* 0x000ff00000000800 */
[----:B------:R-:W0:Y:S01]  /*0010*/  LDC.64 R2, c[0x0][0x390] ;  /* 0x0000e400ff027b82 */ /* 0x000e220000000a00 */
[----:B------:R-:W0:Y:S02]  /*0020*/  LDCU.64 UR4, c[0x0][0x358] ;  /* 0x00006b00ff0477ac */ /* 0x000e240008000a00 */
[----:B0-----:R-:W2:Y:S05]  /*0030*/  LDG.E R0, desc[UR4][R2.64] ;  /* 0x0000000402007981 */ /* 0x001eaa000c1e1900 */
[----:B------:R-:W0:Y:S01]  /*0040*/  S2UR UR6, SR_CTAID.X ;  /* 0x00000000000679c3 */ /* 0x000e220000002500 */
[----:B------:R-:W0:Y:S07]  /*0050*/  S2R R23, SR_TID.X ;  /* 0x0000000000177919 */ /* 0x000e2e0000002100 */
[----:B------:R-:W0:Y:S02]  /*0060*/  LDC R14, c[0x0][0x360] ;  /* 0x0000d800ff0e7b82 */ /* 0x000e240000000800 */
[----:B0-----:R-:W-:-:S05]  /*0070*/  IMAD R23, R14, UR6, R23 ;  /* 0x000000060e177c24 */ /* 0x001fca000f8e0217 */
[----:B--2---:R-:W-:-:S13]  /*0080*/  ISETP.GE.AND P0, PT, R23, R0, PT ;  /* 0x000000001700720c */ /* 0x004fda0003f06270 */
[----:B------:R-:W-:Y:S05]  /*0090*/  @P0 EXIT ;  /* 0x000000000000094d */ /* 0x000fea0003800000 */
[----:B------:R-:W0:Y:S01]  /*00a0*/  LDC.64 R4, c[0x0][0x398] ;  /* 0x0000e600ff047b82 */ /* 0x000e220000000a00 */
[----:B------:R-:W1:Y:S07]  /*00b0*/  LDCU UR6, c[0x0][0x370] ;  /* 0x00006e00ff0677ac */ /* 0x000e6e0008000800 */
[----:B------:R-:W2:Y:S08]  /*00c0*/  LDC.64 R6, c[0x0][0x388] ;  /* 0x0000e200ff067b82 */ /* 0x000eb00000000a00 */
[----:B------:R-:W3:Y:S01]  /*00d0*/  LDC.64 R8, c[0x0][0x380] ;  /* 0x0000e000ff087b82 */ /* 0x000ee20000000a00 */
[----:B-1----:R-:W-:-:S07]  /*00e0*/  IMAD R0, R14, UR6, RZ ;  /* 0x000000060e007c24 */ /* 0x002fce000f8e02ff */
[----:B------:R-:W1:Y:S08]  /*00f0*/  LDC.64 R10, c[0x0][0x3a0] ;  /* 0x0000e800ff0a7b82 */ /* 0x000e700000000a00 */
[----:B------:R-:W4:Y:S02]  /*0100*/  LDC.64 R12, c[0x0][0x3a8] ;  /* 0x0000ea00ff0c7b82 */ /* 0x000f240000000a00 */
.L_x_2:
[----:B--2---:R-:W-:Y:S01]  /*0110*/  IMAD.WIDE R14, R23, 0x8, R6 ;  /* 0x00000008170e7825 */ /* 0x004fe200078e0206 */
[----:B0-----:R-:W2:Y:S04]  /*0120*/  LDG.E.64 R18, desc[UR4][R4.64+0x10] ;  /* 0x0000100404127981 */ /* 0x001ea8000c1e1b00 */
[----:B------:R0:W5:Y:S04]  /*0130*/  LDG.E.64 R16, desc[UR4][R4.64+0x8] ;  /* 0x0000080404107981 */ /* 0x000168000c1e1b00 */
[----:B------:R-:W2:Y:S01]  /*0140*/  LDG.E.64 R14, desc[UR4][R14.64] ;  /* 0x000000040e0e7981 */ /* 0x000ea2000c1e1b00 */
[----:B------:R-:W-:-:S02]  /*0150*/  IMAD.MOV.U32 R20, RZ, RZ, 0x652b82fe ;  /* 0x652b82feff147424 */ /* 0x000fc400078e00ff */
[----:B------:R-:W-:Y:S01]  /*0160*/  IMAD.MOV.U32 R21, RZ, RZ, 0x3ff71547 ;  /* 0x3ff71547ff157424 */ /* 0x000fe200078e00ff */
[----:B------:R-:W-:Y:S01]  /*0170*/  UMOV UR6, 0xfefa39ef ;  /* 0xfefa39ef00067882 */ /* 0x000fe20000000000 */
[----:B------:R-:W-:Y:S01]  /*0180*/  UMOV UR7, 0x3fe62e42 ;  /* 0x3fe62e4200077882 */ /* 0x000fe20000000000 */
[----:B------:R-:W-:Y:S01]  /*0190*/  BSSY.RECONVERGENT B0, `(.L_x_0) ;  /* 0x0000037000007945 */ /* 0x000fe20003800200 */
[----:B--2---:R-:W-:-:S08]  /*01a0*/  DMUL R18, R14, -R18 ;  /* 0x800000120e127228 */ /* 0x004fd00000000000 */
[----:B------:R-:W-:-:S08]  /*01b0*/  DFMA R20, R18, R20, 6.75539944105574400000e+15 ;  /* 0x433800001214742b */ /* 0x000fd00000000014 */
[----:B------:R-:W-:-:S08]  /*01c0*/  DADD R26, R20, -6.75539944105574400000e+15 ;  /* 0xc3380000141a7429 */ /* 0x000fd00000000000 */
[----:B------:R-:W-:Y:S01]  /*01d0*/  DFMA R24, R26, -UR6, R18 ;  /* 0x800000061a187c2b */ /* 0x000fe20008000012 */
[----:B------:R-:W-:Y:S01]  /*01e0*/  UMOV UR6, 0x3b39803f ;  /* 0x3b39803f00067882 */ /* 0x000fe20000000000 */
[----:B------:R-:W-:-:S06]  /*01f0*/  UMOV UR7, 0x3c7abc9e ;  /* 0x3c7abc9e00077882 */ /* 0x000fcc0000000000 */
[----:B------:R-:W-:Y:S01]  /*0200*/  DFMA R26, R26, -UR6, R24 ;  /* 0x800000061a1a7c2b */ /* 0x000fe20008000018 */
[----:B------:R-:W-:Y:S01]  /*0210*/  IMAD.MOV.U32 R24, RZ, RZ, -0x35dec16 ;  /* 0xfca213eaff187424 */ /* 0x000fe200078e00ff */
[----:B------:R-:W-:Y:S01]  /*0220*/  MOV R25, 0x3e928af3 ;  /* 0x3e928af300197802 */ /* 0x000fe20000000f00 */
[----:B------:R-:W-:Y:S01]  /*0230*/  UMOV UR6, 0x69ce2bdf ;  /* 0x69ce2bdf00067882 */ /* 0x000fe20000000000 */
[----:B------:R-:W-:-:S04]  /*0240*/  UMOV UR7, 0x3e5ade15 ;  /* 0x3e5ade1500077882 */ /* 0x000fc80000000000 */
[----:B------:R-:W-:Y:S01]  /*0250*/  DFMA R24, R26, UR6, R24 ;  /* 0x000000061a187c2b */ /* 0x000fe20008000018 */
[----:B------:R-:W-:Y:S01]  /*0260*/  UMOV UR6, 0x62401315 ;  /* 0x6240131500067882 */ /* 0x000fe20000000000 */
[----:B------:R-:W-:-:S06]  /*0270*/  UMOV UR7, 0x3ec71dee ;  /* 0x3ec71dee00077882 */ /* 0x000fcc0000000000 */
[----:B------:R-:W-:Y:S01]  /*0280*/  DFMA R24, R26, R24, UR6 ;  /* 0x000000061a187e2b */ /* 0x000fe20008000018 */
        /* <DEDUP_REMOVED lines=21> */
[----:B------:R-:W-:-:S07]  /*03e0*/  FSETP.GEU.AND P0, PT, |R19|, 4.1917929649353027344, PT ;  /* 0x4086232b1300780b */ /* 0x000fce0003f0e200 */
[----:B------:R-:W-:-:S08]  /*03f0*/  DFMA R24, R26, R24, 1 ;  /* 0x3ff000001a18742b */ /* 0x000fd00000000018 */
[----:B------:R-:W-:-:S10]  /*0400*/  DFMA R26, R26, R24, 1 ;  /* 0x3ff000001a1a742b */ /* 0x000fd40000000018 */
[----:B------:R-:W-:Y:S02]  /*0410*/  IMAD R25, R20, 0x100000, R27 ;  /* 0x0010000014197824 */ /* 0x000fe400078e021b */
[----:B------:R-:W-:Y:S01]  /*0420*/  IMAD.MOV.U32 R24, RZ, RZ, R26 ;  /* 0x000000ffff187224 */ /* 0x000fe200078e001a */
[----:B0-----:R-:W-:Y:S06]  /*0430*/  @!P0 BRA `(.L_x_1) ;  /* 0x0000000000308947 */ /* 0x001fec0003800000 */
[----:B------:R-:W-:Y:S01]  /*0440*/  FSETP.GEU.AND P1, PT, |R19|, 4.2275390625, PT ;  /* 0x408748001300780b */ /* 0x000fe20003f2e200 */
[C---:B------:R-:W-:Y:S02]  /*0450*/  DSETP.GEU.AND P0, PT, R18.reuse, RZ, PT ;  /* 0x000000ff1200722a */ /* 0x040fe40003f0e000 */
[----:B------:R-:W-:-:S10]  /*0460*/  DADD R18, R18, +INF ;  /* 0x7ff0000012127429 */ /* 0x000fd40000000000 */
[----:B------:R-:W-:Y:S02]  /*0470*/  @!P1 LEA.HI R21, R20, R20, RZ, 0x1 ;  /* 0x0000001414159211 */ /* 0x000fe400078f08ff */
[----:B------:R-:W-:Y:S01]  /*0480*/  FSEL R24, R18, RZ, P0 ;  /* 0x000000ff12187208 */ /* 0x000fe20000000000 */
[----:B------:R-:W-:Y:S01]  /*0490*/  @!P1 IMAD.MOV.U32 R18, RZ, RZ, RZ ;  /* 0x000000ffff129224 */ /* 0x000fe200078e00ff */
[----:B------:R-:W-:Y:S02]  /*04a0*/  @!P1 SHF.R.S32.HI R21, RZ, 0x1, R21 ;  /* 0x00000001ff159819 */ /* 0x000fe40000011415 */
[----:B------:R-:W-:Y:S02]  /*04b0*/  FSEL R25, R19, RZ, P0 ;  /* 0x000000ff13197208 */ /* 0x000fe40000000000 */
[----:B------:R-:W-:Y:S01]  /*04c0*/  @!P1 IADD3 R20, PT, PT, R20, -R21, RZ ;  /* 0x8000001514149210 */ /* 0x000fe20007ffe0ff */
[----:B------:R-:W-:-:S03]  /*04d0*/  @!P1 IMAD R27, R21, 0x100000, R27 ;  /* 0x00100000151b9824 */ /* 0x000fc600078e021b */
[----:B------:R-:W-:-:S06]  /*04e0*/  @!P1 LEA R19, R20, 0x3ff00000, 0x14 ;  /* 0x3ff0000014139811 */ /* 0x000fcc00078ea0ff */
[----:B------:R-:W-:-:S11]  /*04f0*/  @!P1 DMUL R24, R26, R18 ;  /* 0x000000121a189228 */ /* 0x000fd60000000000 */
.L_x_1:
[----:B------:R-:W-:Y:S05]  /*0500*/  BSYNC.RECONVERGENT B0 ;  /* 0x0000000000007941 */ /* 0x000fea0003800200 */
.L_x_0:
[----:B------:R-:W2:Y:S01]  /*0510*/  LDG.E.64 R20, desc[UR4][R4.64] ;  /* 0x0000000404147981 */ /* 0x000ea2000c1e1b00 */
[----:B---3--:R-:W-:-:S06]  /*0520*/  IMAD.WIDE R18, R23, 0x8, R8 ;  /* 0x0000000817127825 */ /* 0x008fcc00078e0208 */
[----:B------:R-:W3:Y:S01]  /*0530*/  LDG.E.64 R18, desc[UR4][R18.64] ;  /* 0x0000000412127981 */ /* 0x000ee2000c1e1b00 */
[----:B-----5:R-:W-:-:S08]  /*0540*/  DMUL R16, R16, R14 ;  /* 0x0000000e10107228 */ /* 0x020fd00000000000 */
[----:B------:R-:W-:Y:S01]  /*0550*/  DADD R24, R16, R24 ;  /* 0x0000000010187229 */ /* 0x000fe20000000018 */
[----:B----4-:R-:W-:-:S07]  /*0560*/  IMAD.WIDE R16, R23, 0x8, R12 ;  /* 0x0000000817107825 */ /* 0x010fce00078e020c */
[----:B--2---:R-:W-:-:S08]  /*0570*/  DADD R20, R24, R20 ;  /* 0x0000000018147229 */ /* 0x004fd00000000014 */
[----:B---3--:R-:W-:-:S08]  /*0580*/  DMUL R20, R20, R18 ;  /* 0x0000001214147228 */ /* 0x008fd00000000000 */
[----:B------:R-:W-:Y:S02]  /*0590*/  DADD R14, -RZ, -R20 ;  /* 0x00000000ff0e7229 */ /* 0x000fe40000000914 */
[----:B------:R-:W-:-:S08]  /*05a0*/  DSETP.GEU.AND P0, PT, R20, RZ, PT ;  /* 0x000000ff1400722a */ /* 0x000fd00003f0e000 */
[C---:B------:R-:W-:Y:S02]  /*05b0*/  FSEL R20, R14.reuse, R20, !P0 ;  /* 0x000000140e147208 */ /* 0x040fe40004000000 */
[----:B------:R-:W-:Y:S02]  /*05c0*/  FSEL R24, R14, RZ, !P0 ;  /* 0x000000ff0e187208 */ /* 0x000fe40004000000 */
[C---:B------:R-:W-:Y:S02]  /*05d0*/  FSEL R25, R15.reuse, RZ, !P0 ;  /* 0x000000ff0f197208 */ /* 0x040fe40004000000 */
[----:B------:R-:W-:Y:S01]  /*05e0*/  FSEL R21, R15, R21, !P0 ;  /* 0x000000150f157208 */ /* 0x000fe20004000000 */
[----:B-1----:R-:W-:-:S05]  /*05f0*/  IMAD.WIDE R14, R23, 0x8, R10 ;  /* 0x00000008170e7825 */ /* 0x002fca00078e020a */
[----:B------:R0:W-:Y:S04]  /*0600*/  STG.E.64 desc[UR4][R14.64], R24 ;  /* 0x000000180e007986 */ /* 0x0001e8000c101b04 */
[----:B------:R0:W-:Y:S04]  /*0610*/  STG.E.64 desc[UR4][R16.64], R20 ;  /* 0x0000001410007986 */ /* 0x0001e8000c101b04 */
[----:B------:R-:W2:Y:S01]  /*0620*/  LDG.E R18, desc[UR4][R2.64] ;  /* 0x0000000402127981 */ /* 0x000ea2000c1e1900 */
[----:B------:R-:W-:-:S04]  /*0630*/  IADD3 R23, PT, PT, R0, R23, RZ ;  /* 0x0000001700177210 */ /* 0x000fc80007ffe0ff */
[----:B--2---:R-:W-:-:S13]  /*0640*/  ISETP.GE.AND P0, PT, R23, R18, PT ;  /* 0x000000121700720c */ /* 0x004fda0003f06270 */
[----:B0-----:R-:W-:Y:S05]  /*0650*/  @!P0 BRA `(.L_x_2) ;  /* 0xfffffff800ac8947 */ /* 0x001fea000383ffff */
[----:B------:R-:W-:Y:S05]  /*0660*/  EXIT ;  /* 0x000000000000794d */ /* 0x000fea0003800000 */
.L_x_3:
[----:B------:R-:W-:-:S00]  /*0670*/  BRA `(.L_x_3) ;  /* 0xfffffffc00fc7947 */ /* 0x000fc0000383ffff */
[----:B------:R-:W-:-:S00]  /*0680*/  NOP ;  /* 0x0000000000007918 */ /* 0x000fc00000000000 */
[----:B------:R-:W-:-:S00]  /*0690*/  NOP ;  /* 0x0000000000007918 */ /* 0x000fc00000000000 */
[----:B------:R-:W-:-:S00]  /*06a0*/  NOP ;  /* 0x0000000000007918 */ /* 0x000fc00000000000 */
[----:B------:R-:W-:-:S00]  /*06b0*/  NOP ;  /* 0x0000000000007918 */ /* 0x000fc00000000000 */
[----:B------:R-:W-:-:S00]  /*06c0*/  NOP ;  /* 0x0000000000007918 */ /* 0x000fc00000000000 */
[----:B------:R-:W-:-:S00]  /*06d0*/  NOP ;  /* 0x0000000000007918 */ /* 0x000fc00000000000 */
[----:B------:R-:W-:-:S00]  /*06e0*/  NOP ;  /* 0x0000000000007918 */ /* 0x000fc00000000000 */
[----:B------:R-:W-:-:S00]  /*06f0*/  NOP ;  /* 0x0000000000007918 */ /* 0x000fc00000000000 */
.L_x_4:


//--------------------- .nv.shared.reserved.0     --------------------------
	.section	.nv.shared.reserved.0,"aw",@nobits
	.weak		__nv_reservedSMEM_offset_0_alias
	.size		__nv_reservedSMEM_offset_0_alias, 0, 64
	.other		__nv_reservedSMEM_offset_0_alias,@"STO_CUDA_RESERVED_SHARED STV_DEFAULT"
__nv_reservedSMEM_offset_0_alias:
	.zero		0
	.zero		64


//--------------------- .nv.constant0._Z20LEBWFPenaltyFunctionPKdS0_PKiS0_PdS3_ --------------------------
	.section	.nv.constant0._Z20LEBWFPenaltyFunctionPKdS0_PKiS0_PdS3_,"a",@progbits
	.sectionflags	@""
	.align	4
.nv.constant0._Z20LEBWFPenaltyFunctionPKdS0_PKiS0_PdS3_:
	.zero		944


//--------------------- SYMBOLS --------------------------

	.type		.nv.reservedSmem.offset0,@object
	.size		.nv.reservedSmem.offset0,0x4
